	.headerflags	@"EF_CUDA_TEXMODE_UNIFIED EF_CUDA_64BIT_ADDRESS EF_CUDA_ACCELERATORS EF_CUDA_SM90 EF_CUDA_VIRTUAL_SM(EF_CUDA_SM90)"
	.elftype	@"ET_EXEC"


//--------------------- .nv.info                  --------------------------
	.section	.nv.info,"",@"SHT_CUDA_INFO"
	.align	4


	//----- nvinfo : EIATTR_REGCOUNT
	.align		4
        /*0000*/ 	.byte	0x04, 0x2f
        /*0002*/ 	.short	(.L_1 - .L_0)
	.align		4
.L_0:
        /*0004*/ 	.word	index@(triton_poi_fused__safe_softmax_6)
        /*0008*/ 	.word	0x0000001a


	//----- nvinfo : EIATTR_MIN_STACK_SIZE
	.align		4
.L_1:
        /*000c*/ 	.byte	0x04, 0x12
        /*000e*/ 	.short	(.L_3 - .L_2)
	.align		4
.L_2:
        /*0010*/ 	.word	index@(triton_poi_fused__safe_softmax_6)
        /*0014*/ 	.word	0x00000000


	//----- nvinfo : EIATTR_FRAME_SIZE
	.align		4
.L_3:
        /*0018*/ 	.byte	0x04, 0x11
        /*001a*/ 	.short	(.L_5 - .L_4)
	.align		4
.L_4:
        /*001c*/ 	.word	index@(triton_poi_fused__safe_softmax_6)
        /*0020*/ 	.word	0x00000000


	//----- nvinfo : EIATTR_MIN_STACK_SIZE
	.align		4
.L_5:
        /*0024*/ 	.byte	0x04, 0x12
        /*0026*/ 	.short	(.L_7 - .L_6)
	.align		4
.L_6:
        /*0028*/ 	.word	index@(triton_poi_fused__safe_softmax_6)
        /*002c*/ 	.word	0x00000000
.L_7:


//--------------------- .nv.info.triton_poi_fused__safe_softmax_6 --------------------------
	.section	.nv.info.triton_poi_fused__safe_softmax_6,"",@"SHT_CUDA_INFO"
	.sectionflags	@""
	.align	4


	//----- nvinfo : EIATTR_CUDA_API_VERSION
	.align		4
        /*0000*/ 	.byte	0x04, 0x37
        /*0002*/ 	.short	(.L_9 - .L_8)
.L_8:
        /*0004*/ 	.word	0x0000007c


	//----- nvinfo : EIATTR_KPARAM_INFO
	.align		4
.L_9:
        /*0008*/ 	.byte	0x04, 0x17
        /*000a*/ 	.short	(.L_11 - .L_10)
.L_10:
        /*000c*/ 	.word	0x00000000
        /*0010*/ 	.short	0x0003
        /*0012*/ 	.short	0x0018
        /*0014*/ 	.byte	0x00, 0xf0, 0x11, 0x00


	//----- nvinfo : EIATTR_KPARAM_INFO
	.align		4
.L_11:
        /*0018*/ 	.byte	0x04, 0x17
        /*001a*/ 	.short	(.L_13 - .L_12)
.L_12:
        /*001c*/ 	.word	0x00000000
        /*0020*/ 	.short	0x0002
        /*0022*/ 	.short	0x0010
        /*0024*/ 	.byte	0x00, 0xf4, 0x21, 0x00


	//----- nvinfo : EIATTR_KPARAM_INFO
	.align		4
.L_13:
        /*0028*/ 	.byte	0x04, 0x17
        /*002a*/ 	.short	(.L_15 - .L_14)
.L_14:
        /*002c*/ 	.word	0x00000000
        /*0030*/ 	.short	0x0001
        /*0032*/ 	.short	0x0008
        /*0034*/ 	.byte	0x00, 0xf4, 0x21, 0x00


	//----- nvinfo : EIATTR_KPARAM_INFO
	.align		4
.L_15:
        /*0038*/ 	.byte	0x04, 0x17
        /*003a*/ 	.short	(.L_17 - .L_16)
.L_16:
        /*003c*/ 	.word	0x00000000
        /*0040*/ 	.short	0x0000
        /*0042*/ 	.short	0x0000
        /*0044*/ 	.byte	0x00, 0xf4, 0x21, 0x00


	//----- nvinfo : EIATTR_SPARSE_MMA_MASK
	.align		4
.L_17:
        /*0048*/ 	.byte	0x03, 0x50
        /*004a*/ 	.short	0x0000


	//----- nvinfo : EIATTR_MAXREG_COUNT
	.align		4
        /*004c*/ 	.byte	0x03, 0x1b
        /*004e*/ 	.short	0x00ff


	//----- nvinfo : EIATTR_EXIT_INSTR_OFFSETS
	.align		4
        /*0050*/ 	.byte	0x04, 0x1c
        /*0052*/ 	.short	(.L_19 - .L_18)


	//   ....[0]....
.L_18:
        /*0054*/ 	.word	0x000005e0


	//   ....[1]....
        /*0058*/ 	.word	0x00000600


	//----- nvinfo : EIATTR_REQNTID
	.align		4
.L_19:
        /*005c*/ 	.byte	0x04, 0x10
        /*005e*/ 	.short	(.L_21 - .L_20)
.L_20:
        /*0060*/ 	.word	0x00000020
        /*0064*/ 	.word	0x00000001
        /*0068*/ 	.word	0x00000001


	//----- nvinfo : EIATTR_CBANK_PARAM_SIZE
	.align		4
.L_21:
        /*006c*/ 	.byte	0x03, 0x19
        /*006e*/ 	.short	0x001c


	//----- nvinfo : EIATTR_PARAM_CBANK
	.align		4
        /*0070*/ 	.byte	0x04, 0x0a
        /*0072*/ 	.short	(.L_23 - .L_22)
	.align		4
.L_22:
        /*0074*/ 	.word	index@(.nv.constant0.triton_poi_fused__safe_softmax_6)
        /*0078*/ 	.short	0x0210
        /*007a*/ 	.short	0x001c


	//----- nvinfo : EIATTR_SW_WAR
	.align		4
.L_23:
        /*007c*/ 	.byte	0x04, 0x36
        /*007e*/ 	.short	(.L_25 - .L_24)
.L_24:
        /*0080*/ 	.word	0x00000008
.L_25:


//--------------------- .nv.callgraph             --------------------------
	.section	.nv.callgraph,"",@"SHT_CUDA_CALLGRAPH"
	.align	4
	.sectionentsize	8
	.align		4
        /*0000*/ 	.word	0x00000000
	.align		4
        /*0004*/ 	.word	0xffffffff
	.align		4
        /*0008*/ 	.word	0x00000000
	.align		4
        /*000c*/ 	.word	0xfffffffe
	.align		4
        /*0010*/ 	.word	0x00000000
	.align		4
        /*0014*/ 	.word	0xfffffffd
	.align		4
        /*0018*/ 	.word	0x00000000
	.align		4
        /*001c*/ 	.word	0xfffffffc


//--------------------- .text.triton_poi_fused__safe_softmax_6 --------------------------
	.section	.text.triton_poi_fused__safe_softmax_6,"ax",@progbits
	.align	128
        .global         triton_poi_fused__safe_softmax_6
        .type           triton_poi_fused__safe_softmax_6,@function
        .size           triton_poi_fused__safe_softmax_6,(.L_x_1 - triton_poi_fused__safe_softmax_6)
        .other          triton_poi_fused__safe_softmax_6,@"STO_CUDA_ENTRY STV_DEFAULT"
triton_poi_fused__safe_softmax_6:
.text.triton_poi_fused__safe_softmax_6:
[----:B------:R-:W0:Y:S01]  /*0000*/  LDC R1, c[0x0][0x28] ;  /* 0x00000a00ff017b82 */ /* 0x000e220000000800 */
[----:B------:R-:W1:Y:S07]  /*0010*/  S2R R0, SR_TID.X ;  /* 0x0000000000007919 */ /* 0x000e6e0000002100 */
[----:B------:R-:W2:Y:S01]  /*0020*/  LDC.64 R6, c[0x0][0x218] ;  /* 0x00008600ff067b82 */ /* 0x000ea20000000a00 */
[----:B------:R-:W-:Y:S02]  /*0030*/  CS2R R16, SRZ ;  /* 0x0000000000107805 */ /* 0x000fe4000001ff00 */
[----:B------:R-:W-:Y:S01]  /*0040*/  CS2R R18, SRZ ;  /* 0x0000000000127805 */ /* 0x000fe2000001ff00 */
[----:B------:R-:W3:Y:S01]  /*0050*/  S2R R9, SR_CTAID.X ;  /* 0x0000000000097919 */ /* 0x000ee20000002500 */
[----:B------:R-:W-:Y:S01]  /*0060*/  ULDC.64 UR4, c[0x0][0x208] ;  /* 0x0000820000047ab9 */ /* 0x000fe20000000a00 */
[----:B------:R-:W-:-:S02]  /*0070*/  CS2R R20, SRZ ;  /* 0x0000000000147805 */ /* 0x000fc4000001ff00 */
[----:B------:R-:W4:Y:S01]  /*0080*/  LDC.64 R4, c[0x0][0x210] ;  /* 0x00008400ff047b82 */ /* 0x000f220000000a00 */
[----:B-1----:R-:W-:Y:S01]  /*0090*/  IMAD.SHL.U32 R0, R0, 0x2, RZ ;  /* 0x0000000200007824 */ /* 0x002fe200078e00ff */
[----:B---3--:R-:W-:-:S04]  /*00a0*/  SHF.R.S32.HI R2, RZ, 0x19, R9 ;  /* 0x00000019ff027819 */ /* 0x008fc80000011409 */
[----:B------:R-:W-:Y:S02]  /*00b0*/  LOP3.LUT R0, R0, 0x3e, RZ, 0xc0, !PT ;  /* 0x0000003e00007812 */ /* 0x000fe400078ec0ff */
[----:B------:R-:W-:-:S03]  /*00c0*/  SGXT R2, R2, 0x1 ;  /* 0x000000010202781a */ /* 0x000fc60000000200 */
[----:B------:R-:W-:-:S05]  /*00d0*/  IMAD R9, R9, 0x40, R0 ;  /* 0x0000004009097824 */ /* 0x000fca00078e0200 */
[----:B------:R-:W-:Y:S02]  /*00e0*/  LEA.HI R2, R2, R9, RZ, 0x2 ;  /* 0x0000000902027211 */ /* 0x000fe400078f10ff */
[----:B------:R-:W-:Y:S02]  /*00f0*/  ISETP.GE.AND P0, PT, R9, 0x40, PT ;  /* 0x000000400900780c */ /* 0x000fe40003f06270 */
[----:B------:R-:W-:-:S05]  /*0100*/  LOP3.LUT R11, R2, 0xfffffffc, RZ, 0xc0, !PT ;  /* 0xfffffffc020b7812 */ /* 0x000fca00078ec0ff */
[----:B--2---:R-:W-:Y:S01]  /*0110*/  IMAD.WIDE R2, R11, 0x4, R6 ;  /* 0x000000040b027825 */ /* 0x004fe200078e0206 */
[----:B------:R-:W-:-:S05]  /*0120*/  CS2R R22, SRZ ;  /* 0x0000000000167805 */ /* 0x000fca000001ff00 */
[----:B------:R-:W2:Y:S04]  /*0130*/  @!P0 LDG.E.EL R16, desc[UR4][R2.64] ;  /* 0x0000000402108981 */ /* 0x000ea8000c2e1900 */
[----:B------:R-:W2:Y:S04]  /*0140*/  @!P0 LDG.E.EL R19, desc[UR4][R2.64+0x4] ;  /* 0x0000040402138981 */ /* 0x000ea8000c2e1900 */
[----:B------:R-:W3:Y:S04]  /*0150*/  @!P0 LDG.E.EL R17, desc[UR4][R2.64] ;  /* 0x0000000402118981 */ /* 0x000ee8000c2e1900 */
[----:B------:R-:W3:Y:S01]  /*0160*/  @!P0 LDG.E.EL R18, desc[UR4][R2.64+0x4] ;  /* 0x0000040402128981 */ /* 0x000ee2000c2e1900 */
[----:B------:R-:W-:-:S03]  /*0170*/  CS2R R12, SRZ ;  /* 0x00000000000c7805 */ /* 0x000fc6000001ff00 */
[----:B------:R-:W5:Y:S01]  /*0180*/  @!P0 LDG.E.EL R20, desc[UR4][R2.64+0x8] ;  /* 0x0000080402148981 */ /* 0x000f62000c2e1900 */
[----:B----4-:R-:W-:-:S03]  /*0190*/  IMAD.WIDE R4, R11, 0x4, R4 ;  /* 0x000000040b047825 */ /* 0x010fc600078e0204 */
[----:B------:R-:W4:Y:S01]  /*01a0*/  @!P0 LDG.E.EL R21, desc[UR4][R2.64+0x8] ;  /* 0x0000080402158981 */ /* 0x000f22000c2e1900 */
[----:B------:R-:W-:-:S03]  /*01b0*/  IMAD.MOV.U32 R0, RZ, RZ, RZ ;  /* 0x000000ffff007224 */ /* 0x000fc600078e00ff */
[----:B------:R-:W4:Y:S04]  /*01c0*/  @!P0 LDG.E.EL R22, desc[UR4][R2.64+0xc] ;  /* 0x00000c0402168981 */ /* 0x000f28000c2e1900 */
[----:B------:R1:W4:Y:S01]  /*01d0*/  @!P0 LDG.E.EL R23, desc[UR4][R2.64+0xc] ;  /* 0x00000c0402178981 */ /* 0x000322000c2e1900 */
[----:B------:R-:W-:-:S03]  /*01e0*/  CS2R R14, SRZ ;  /* 0x00000000000e7805 */ /* 0x000fc6000001ff00 */
[----:B------:R-:W4:Y:S04]  /*01f0*/  @!P0 LDG.E.EL R12, desc[UR4][R4.64+0x8] ;  /* 0x00000804040c8981 */ /* 0x000f28000c2e1900 */
[----:B------:R-:W4:Y:S01]  /*0200*/  @!P0 LDG.E.EL R0, desc[UR4][R4.64] ;  /* 0x0000000404008981 */ /* 0x000f22000c2e1900 */
[----:B------:R-:W-:-:S03]  /*0210*/  CS2R R10, SRZ ;  /* 0x00000000000a7805 */ /* 0x000fc6000001ff00 */
[----:B------:R-:W4:Y:S01]  /*0220*/  @!P0 LDG.E.EL R14, desc[UR4][R4.64+0xc] ;  /* 0x00000c04040e8981 */ /* 0x000f22000c2e1900 */
[----:B------:R-:W-:-:S03]  /*0230*/  IMAD.MOV.U32 R8, RZ, RZ, RZ ;  /* 0x000000ffff087224 */ /* 0x000fc600078e00ff */
[----:B------:R-:W4:Y:S04]  /*0240*/  @!P0 LDG.E.EL R10, desc[UR4][R4.64+0x4] ;  /* 0x00000404040a8981 */ /* 0x000f28000c2e1900 */
[----:B------:R-:W4:Y:S04]  /*0250*/  @!P0 LDG.E.EL R8, desc[UR4][R4.64] ;  /* 0x0000000404088981 */ /* 0x000f28000c2e1900 */
[----:B------:R-:W4:Y:S01]  /*0260*/  @!P0 LDG.E.EL R11, desc[UR4][R4.64+0x4] ;  /* 0x00000404040b8981 */ /* 0x000f22000c2e1900 */
[----:B-1----:R-:W-:Y:S01]  /*0270*/  CS2R R2, SRZ ;  /* 0x0000000000027805 */ /* 0x002fe2000001ff00 */
[----:B------:R-:W-:-:S02]  /*0280*/  IMAD.WIDE R6, R9, 0x4, R6 ;  /* 0x0000000409067825 */ /* 0x000fc400078e0206 */
[----:B------:R-:W4:Y:S04]  /*0290*/  @!P0 LDG.E.EL R13, desc[UR4][R4.64+0x8] ;  /* 0x00000804040d8981 */ /* 0x000f28000c2e1900 */
[----:B------:R1:W4:Y:S04]  /*02a0*/  @!P0 LDG.E.EL R15, desc[UR4][R4.64+0xc] ;  /* 0x00000c04040f8981 */ /* 0x000328000c2e1900 */
[----:B------:R2:W4:Y:S01]  /*02b0*/  @!P0 LDG.E.64 R2, desc[UR4][R6.64] ;  /* 0x0000000406028981 */ /* 0x000522000c1e1b00 */
[----:B01----:R-:W0:Y:S01]  /*02c0*/  LDC.64 R4, c[0x0][0x220] ;  /* 0x00008800ff047b82 */ /* 0x003e220000000a00 */
[----:B--2---:R-:W-:Y:S01]  /*02d0*/  FADD R19, R19, R16 ;  /* 0x0000001013137221 */ /* 0x004fe20000000000 */
[----:B---3--:R-:W-:-:S03]  /*02e0*/  FADD R18, R18, R17 ;  /* 0x0000001112127221 */ /* 0x008fc60000000000 */
[----:B-----5:R-:W-:Y:S01]  /*02f0*/  FADD R19, R19, R20 ;  /* 0x0000001413137221 */ /* 0x020fe20000000000 */
[----:B----4-:R-:W-:-:S03]  /*0300*/  FADD R18, R18, R21 ;  /* 0x0000001512127221 */ /* 0x010fc60000000000 */
[----:B------:R-:W-:Y:S01]  /*0310*/  FADD R19, R19, R22 ;  /* 0x0000001613137221 */ /* 0x000fe20000000000 */
[----:B------:R-:W-:-:S04]  /*0320*/  FADD R18, R18, R23 ;  /* 0x0000001712127221 */ /* 0x000fc80000000000 */
[C---:B------:R-:W-:Y:S02]  /*0330*/  FSETP.GT.AND P3, PT, |R19|.reuse, 8.50705917302346158658e+37, PT ;  /* 0x7e8000001300780b */ /* 0x040fe40003f64200 */
[----:B------:R-:W-:Y:S02]  /*0340*/  FSETP.NEU.AND P4, PT, R12, -INF , PT ;  /* 0xff8000000c00780b */ /* 0x000fe40003f8d000 */
[----:B------:R-:W-:Y:S02]  /*0350*/  FSETP.GT.AND P2, PT, |R18|, 8.50705917302346158658e+37, PT ;  /* 0x7e8000001200780b */ /* 0x000fe40003f44200 */
[----:B------:R-:W-:Y:S02]  /*0360*/  FSETP.NEU.AND P6, PT, R0, -INF , PT ;  /* 0xff8000000000780b */ /* 0x000fe40003fcd000 */
[----:B------:R-:W-:Y:S02]  /*0370*/  SEL R0, RZ, 0x4, !P4 ;  /* 0x00000004ff007807 */ /* 0x000fe40006000000 */
[----:B------:R-:W-:-:S02]  /*0380*/  FSETP.GEU.AND P1, PT, |R19|, 1.175494350822287508e-38, PT ;  /* 0x008000001300780b */ /* 0x000fc40003f2e200 */
[----:B------:R-:W-:Y:S02]  /*0390*/  FSETP.GEU.AND P4, PT, |R18|, 1.175494350822287508e-38, PT ;  /* 0x008000001200780b */ /* 0x000fe40003f8e200 */
[----:B------:R-:W-:Y:S01]  /*03a0*/  FSETP.NEU.AND P5, PT, R14, -INF , PT ;  /* 0xff8000000e00780b */ /* 0x000fe20003fad000 */
[----:B------:R-:W-:-:S03]  /*03b0*/  @P3 FMUL R19, R19, 0.25 ;  /* 0x3e80000013133820 */ /* 0x000fc60000400000 */
[----:B------:R-:W-:Y:S01]  /*03c0*/  SEL R7, RZ, 0x7fff8, !P5 ;  /* 0x0007fff8ff077807 */ /* 0x000fe20006800000 */
[----:B------:R-:W-:Y:S01]  /*03d0*/  @P2 FMUL R18, R18, 0.25 ;  /* 0x3e80000012122820 */ /* 0x000fe20000400000 */
[----:B------:R-:W-:Y:S02]  /*03e0*/  FSETP.NEU.AND P5, PT, R10, -INF , PT ;  /* 0xff8000000a00780b */ /* 0x000fe40003fad000 */
[----:B------:R-:W-:Y:S01]  /*03f0*/  SEL R6, RZ, 0x1, !P6 ;  /* 0x00000001ff067807 */ /* 0x000fe20007000000 */
[----:B------:R-:W-:Y:S01]  /*0400*/  @!P1 FMUL R19, R19, 16777216 ;  /* 0x4b80000013139820 */ /* 0x000fe20000400000 */
[----:B------:R-:W-:Y:S01]  /*0410*/  SEL R17, RZ, 0x1fffe, !P5 ;  /* 0x0001fffeff117807 */ /* 0x000fe20006800000 */
[----:B------:R-:W-:Y:S01]  /*0420*/  @!P4 FMUL R18, R18, 16777216 ;  /* 0x4b8000001212c820 */ /* 0x000fe20000400000 */
[----:B------:R-:W-:Y:S02]  /*0430*/  FSETP.NEU.AND P6, PT, R8, -INF , PT ;  /* 0xff8000000800780b */ /* 0x000fe40003fcd000 */
[----:B------:R-:W-:-:S02]  /*0440*/  FSETP.NEU.AND P5, PT, R11, -INF , PT ;  /* 0xff8000000b00780b */ /* 0x000fc40003fad000 */
[----:B------:R-:W-:Y:S02]  /*0450*/  SEL R8, RZ, 0x1, !P6 ;  /* 0x00000001ff087807 */ /* 0x000fe40007000000 */
[----:B------:R-:W-:Y:S01]  /*0460*/  SEL R11, RZ, 0x1fffe, !P5 ;  /* 0x0001fffeff0b7807 */ /* 0x000fe20006800000 */
[----:B------:R-:W1:Y:S01]  /*0470*/  MUFU.RCP R19, R19 ;  /* 0x0000001300137308 */ /* 0x000e620000001000 */
[----:B------:R-:W-:Y:S01]  /*0480*/  IMAD.IADD R6, R6, 0x1, R17 ;  /* 0x0000000106067824 */ /* 0x000fe200078e0211 */
[----:B------:R-:W-:Y:S02]  /*0490*/  FSETP.NEU.AND P6, PT, R13, -INF , PT ;  /* 0xff8000000d00780b */ /* 0x000fe40003fcd000 */
[----:B------:R-:W-:-:S04]  /*04a0*/  IMAD.IADD R10, R8, 0x1, R11 ;  /* 0x00000001080a7824 */ /* 0x000fc800078e020b */
[----:B------:R-:W2:Y:S01]  /*04b0*/  MUFU.RCP R18, R18 ;  /* 0x0000001200127308 */ /* 0x000ea20000001000 */
[----:B------:R-:W-:Y:S01]  /*04c0*/  FSETP.NEU.AND P5, PT, R15, -INF , PT ;  /* 0xff8000000f00780b */ /* 0x000fe20003fad000 */
[----:B------:R-:W-:Y:S01]  /*04d0*/  @P3 FMUL R2, R2, 0.25 ;  /* 0x3e80000002023820 */ /* 0x000fe20000400000 */
[----:B------:R-:W-:Y:S01]  /*04e0*/  @P2 FMUL R3, R3, 0.25 ;  /* 0x3e80000003032820 */ /* 0x000fe20000400000 */
[----:B------:R-:W-:Y:S02]  /*04f0*/  SEL R8, RZ, 0x4, !P6 ;  /* 0x00000004ff087807 */ /* 0x000fe40007000000 */
[----:B------:R-:W-:Y:S02]  /*0500*/  SEL R11, RZ, 0x7fff8, !P5 ;  /* 0x0007fff8ff0b7807 */ /* 0x000fe40006800000 */
[----:B------:R-:W-:Y:S02]  /*0510*/  LOP3.LUT R6, R6, 0x3, RZ, 0xc0, !PT ;  /* 0x0000000306067812 */ /* 0x000fe400078ec0ff */
[----:B------:R-:W-:Y:S01]  /*0520*/  LOP3.LUT R10, R10, 0x3, RZ, 0xc0, !PT ;  /* 0x000000030a0a7812 */ /* 0x000fe200078ec0ff */
[----:B------:R-:W-:Y:S01]  /*0530*/  @!P1 FMUL R2, R2, 16777216 ;  /* 0x4b80000002029820 */ /* 0x000fe20000400000 */
[----:B------:R-:W-:Y:S01]  /*0540*/  @!P4 FMUL R3, R3, 16777216 ;  /* 0x4b8000000303c820 */ /* 0x000fe20000400000 */
[----:B------:R-:W-:-:S02]  /*0550*/  IADD3 R0, R6, R7, R0 ;  /* 0x0000000706007210 */ /* 0x000fc40007ffe000 */
[----:B------:R-:W-:Y:S01]  /*0560*/  IADD3 R8, R10, R11, R8 ;  /* 0x0000000b0a087210 */ /* 0x000fe20007ffe008 */
[----:B-1----:R-:W-:Y:S01]  /*0570*/  FMUL R19, R19, R2 ;  /* 0x0000000213137220 */ /* 0x002fe20000400000 */
[----:B--2---:R-:W-:Y:S01]  /*0580*/  FMUL R18, R18, R3 ;  /* 0x0000000312127220 */ /* 0x004fe20000400000 */
[----:B------:R-:W-:Y:S02]  /*0590*/  LOP3.LUT P1, RZ, R0, 0xf, RZ, 0xc0, !PT ;  /* 0x0000000f00ff7812 */ /* 0x000fe4000782c0ff */
[----:B------:R-:W-:Y:S01]  /*05a0*/  LOP3.LUT P2, RZ, R8, 0xf, RZ, 0xc0, !PT ;  /* 0x0000000f08ff7812 */ /* 0x000fe2000784c0ff */
[----:B0-----:R-:W-:Y:S01]  /*05b0*/  IMAD.WIDE R2, R9, 0x4, R4 ;  /* 0x0000000409027825 */ /* 0x001fe200078e0204 */
[----:B------:R-:W-:Y:S02]  /*05c0*/  SEL R4, R19, RZ, P1 ;  /* 0x000000ff13047207 */ /* 0x000fe40000800000 */
[----:B------:R-:W-:Y:S01]  /*05d0*/  SEL R5, R18, RZ, P2 ;  /* 0x000000ff12057207 */ /* 0x000fe20001000000 */
[----:B------:R-:W-:Y:S08]  /*05e0*/  @P0 EXIT ;  /* 0x000000000000094d */ /* 0x000ff00003800000 */
[----:B------:R-:W-:Y:S01]  /*05f0*/  STG.E.64 desc[UR4][R2.64], R4 ;  /* 0x0000000402007986 */ /* 0x000fe2000c101b04 */
[----:B------:R-:W-:Y:S05]  /*0600*/  EXIT ;  /* 0x000000000000794d */ /* 0x000fea0003800000 */
.L_x_0:
[----:B------:R-:W-:-:S00]  /*0610*/  BRA `(.L_x_0) ;  /* 0xfffffffc00fc7947 */ /* 0x000fc0000383ffff */
[----:B------:R-:W-:-:S00]  /*0620*/  NOP ;  /* 0x0000000000007918 */ /* 0x000fc00000000000 */
        /* <DEDUP_REMOVED lines=13> */
.L_x_1:


//--------------------- .nv.constant0.triton_poi_fused__safe_softmax_6 --------------------------
	.section	.nv.constant0.triton_poi_fused__safe_softmax_6,"a",@progbits
	.sectionflags	@""
	.align	4
.nv.constant0.triton_poi_fused__safe_softmax_6:
	.zero		556
